//
// Generated by NVIDIA NVVM Compiler
//
// Compiler Build ID: CL-36424714
// Cuda compilation tools, release 13.0, V13.0.88
// Based on NVVM 20.0.0
//

.version 9.0
.target sm_100
.address_size 64

	// .globl	_Z10vector_addPKfS0_Pfm

.visible .entry _Z10vector_addPKfS0_Pfm(
	.param .u64 .ptr .align 1 _Z10vector_addPKfS0_Pfm_param_0,
	.param .u64 .ptr .align 1 _Z10vector_addPKfS0_Pfm_param_1,
	.param .u64 .ptr .align 1 _Z10vector_addPKfS0_Pfm_param_2,
	.param .u64 _Z10vector_addPKfS0_Pfm_param_3
)
{
	.reg .pred 	%p<2>;
	.reg .b32 	%r<5>;
	.reg .b32 	%f<4>;
	.reg .b64 	%rd<13>;

	ld.param.u64 	%rd2, [_Z10vector_addPKfS0_Pfm_param_0];
	ld.param.u64 	%rd3, [_Z10vector_addPKfS0_Pfm_param_1];
	ld.param.u64 	%rd4, [_Z10vector_addPKfS0_Pfm_param_2];
	ld.param.u64 	%rd5, [_Z10vector_addPKfS0_Pfm_param_3];
	mov.u32 	%r1, %ctaid.x;
	mov.u32 	%r2, %ntid.x;
	mov.u32 	%r3, %tid.x;
	mad.lo.s32 	%r4, %r1, %r2, %r3;
	cvt.s64.s32 	%rd1, %r4;
	setp.le.u64 	%p1, %rd5, %rd1;
	@%p1 bra 	$L__BB0_2;
	cvta.to.global.u64 	%rd6, %rd2;
	cvta.to.global.u64 	%rd7, %rd3;
	cvta.to.global.u64 	%rd8, %rd4;
	shl.b64 	%rd9, %rd1, 2;
	add.s64 	%rd10, %rd6, %rd9;
	ld.global.f32 	%f1, [%rd10];
	add.s64 	%rd11, %rd7, %rd9;
	ld.global.f32 	%f2, [%rd11];
	add.f32 	%f3, %f1, %f2;
	add.s64 	%rd12, %rd8, %rd9;
	st.global.f32 	[%rd12], %f3;
$L__BB0_2:
	ret;

}


// ===== COMPILED SASS (sm_100) =====

	.target	sm_100

	.elftype	@"ET_EXEC"


//--------------------- .note.nv.tkinfo           --------------------------
	.section	.note.nv.tkinfo,"",@"SHT_NOTE"
	.sectionflags	@"SHF_NOTE_NV_TKINFO"
	.tkinfo
        /*0018*/ 	.word	0x00000002
        /*0030*/ 	.string	""
        /*0030*/ 	.string	"ptxas"
        /*0030*/ 	.string	"Cuda compilation tools, release 13.0, V13.0.88"
        /*0030*/ 	.string	"Build cuda_13.0.r13.0/compiler.36424714_0"
        /*0030*/ 	.string	"-arch sm_100 -m 64 "



//--------------------- .note.nv.cuinfo           --------------------------
	.section	.note.nv.cuinfo,"",@"SHT_NOTE"
	.sectionflags	@"SHF_NOTE_NV_CUINFO"
        /*0018*/ 	.short	0x0002
        /*001a*/ 	.short	0x0064
        /*001c*/ 	.short	0x0082
	.zero		2


//--------------------- .nv.info                  --------------------------
	.section	.nv.info,"",@"SHT_CUDA_INFO"
	.align	4


	//----- nvinfo : EIATTR_REGCOUNT
	.align		4
        /*0000*/ 	.byte	0x04, 0x2f
        /*0002*/ 	.short	(.L_1 - .L_0)
	.align		4
.L_0:
        /*0004*/ 	.word	index@(_Z10vector_addPKfS0_Pfm)
        /*0008*/ 	.word	0x0000000c


	//----- nvinfo : EIATTR_FRAME_SIZE
	.align		4
.L_1:
        /*000c*/ 	.byte	0x04, 0x11
        /*000e*/ 	.short	(.L_3 - .L_2)
	.align		4
.L_2:
        /*0010*/ 	.word	index@(_Z10vector_addPKfS0_Pfm)
        /*0014*/ 	.word	0x00000000


	//----- nvinfo : EIATTR_MIN_STACK_SIZE
	.align		4
.L_3:
        /*0018*/ 	.byte	0x04, 0x12
        /*001a*/ 	.short	(.L_5 - .L_4)
	.align		4
.L_4:
        /*001c*/ 	.word	index@(_Z10vector_addPKfS0_Pfm)
        /*0020*/ 	.word	0x00000000
.L_5:


//--------------------- .nv.compat                --------------------------
	.section	.nv.compat,"",@"SHT_CUDA_COMPAT_INFO"
	.align	4
        /*0000*/ 	.byte	0x02, 0x09, 0x00, 0x00, 0x02, 0x02, 0x01, 0x00, 0x02, 0x05, 0x05, 0x00, 0x03, 0x07, 0x01, 0x01
        /*0010*/ 	.byte	0x02, 0x03, 0x00, 0x00, 0x02, 0x06, 0x01, 0x00, 0x04, 0x0b, 0x08, 0x00, 0x09, 0x00, 0x00, 0x00
        /*0020*/ 	.byte	0x00, 0x00, 0x00, 0x00


//--------------------- .nv.info._Z10vector_addPKfS0_Pfm --------------------------
	.section	.nv.info._Z10vector_addPKfS0_Pfm,"",@"SHT_CUDA_INFO"
	.sectionflags	@""
	.align	4


	//----- nvinfo : EIATTR_CUDA_API_VERSION
	.align		4
        /*0000*/ 	.byte	0x04, 0x37
        /*0002*/ 	.short	(.L_7 - .L_6)
.L_6:
        /*0004*/ 	.word	0x00000082


	//----- nvinfo : EIATTR_KPARAM_INFO
	.align		4
.L_7:
        /*0008*/ 	.byte	0x04, 0x17
        /*000a*/ 	.short	(.L_9 - .L_8)
.L_8:
        /*000c*/ 	.word	0x00000000
        /*0010*/ 	.short	0x0003
        /*0012*/ 	.short	0x0018
        /*0014*/ 	.byte	0x00, 0xf0, 0x21, 0x00


	//----- nvinfo : EIATTR_KPARAM_INFO
	.align		4
.L_9:
        /*0018*/ 	.byte	0x04, 0x17
        /*001a*/ 	.short	(.L_11 - .L_10)
.L_10:
        /*001c*/ 	.word	0x00000000
        /*0020*/ 	.short	0x0002
        /*0022*/ 	.short	0x0010
        /*0024*/ 	.byte	0x00, 0xf5, 0x21, 0x00


	//----- nvinfo : EIATTR_KPARAM_INFO
	.align		4
.L_11:
        /*0028*/ 	.byte	0x04, 0x17
        /*002a*/ 	.short	(.L_13 - .L_12)
.L_12:
        /*002c*/ 	.word	0x00000000
        /*0030*/ 	.short	0x0001
        /*0032*/ 	.short	0x0008
        /*0034*/ 	.byte	0x00, 0xf5, 0x21, 0x00


	//----- nvinfo : EIATTR_KPARAM_INFO
	.align		4
.L_13:
        /*0038*/ 	.byte	0x04, 0x17
        /*003a*/ 	.short	(.L_15 - .L_14)
.L_14:
        /*003c*/ 	.word	0x00000000
        /*0040*/ 	.short	0x0000
        /*0042*/ 	.short	0x0000
        /*0044*/ 	.byte	0x00, 0xf5, 0x21, 0x00


	//----- nvinfo : EIATTR_SPARSE_MMA_MASK
	.align		4
.L_15:
        /*0048*/ 	.byte	0x03, 0x50
        /*004a*/ 	.short	0x0000


	//----- nvinfo : EIATTR_MAXREG_COUNT
	.align		4
        /*004c*/ 	.byte	0x03, 0x1b
        /*004e*/ 	.short	0x00ff


	//----- nvinfo : EIATTR_MERCURY_ISA_VERSION
	.align		4
        /*0050*/ 	.byte	0x03, 0x5f
        /*0052*/ 	.short	0x0101


	//----- nvinfo : EIATTR_VRC_CTA_INIT_COUNT
	.align		4
        /*0054*/ 	.byte	0x02, 0x4a
	.zero		1
	.zero		1


	//----- nvinfo : EIATTR_EXIT_INSTR_OFFSETS
	.align		4
        /*0058*/ 	.byte	0x04, 0x1c
        /*005a*/ 	.short	(.L_17 - .L_16)


	//   ....[0]....
.L_16:
        /*005c*/ 	.word	0x00000090


	//   ....[1]....
        /*0060*/ 	.word	0x00000190


	//----- nvinfo : EIATTR_CBANK_PARAM_SIZE
	.align		4
.L_17:
        /*0064*/ 	.byte	0x03, 0x19
        /*0066*/ 	.short	0x0020


	//----- nvinfo : EIATTR_PARAM_CBANK
	.align		4
        /*0068*/ 	.byte	0x04, 0x0a
        /*006a*/ 	.short	(.L_19 - .L_18)
	.align		4
.L_18:
        /*006c*/ 	.word	index@(.nv.constant0._Z10vector_addPKfS0_Pfm)
        /*0070*/ 	.short	0x0380
        /*0072*/ 	.short	0x0020


	//----- nvinfo : EIATTR_SW_WAR
	.align		4
.L_19:
        /*0074*/ 	.byte	0x04, 0x36
        /*0076*/ 	.short	(.L_21 - .L_20)
.L_20:
        /*0078*/ 	.word	0x00000008
.L_21:


//--------------------- .nv.callgraph             --------------------------
	.section	.nv.callgraph,"",@"SHT_CUDA_CALLGRAPH"
	.align	4
	.sectionentsize	8
	.align		4
        /*0000*/ 	.word	0x00000000
	.align		4
        /*0004*/ 	.word	0xffffffff
	.align		4
        /*0008*/ 	.word	0x00000000
	.align		4
        /*000c*/ 	.word	0xfffffffe
	.align		4
        /*0010*/ 	.word	0x00000000
	.align		4
        /*0014*/ 	.word	0xfffffffd
	.align		4
        /*0018*/ 	.word	0x00000000
	.align		4
        /*001c*/ 	.word	0xfffffffc


//--------------------- .text._Z10vector_addPKfS0_Pfm --------------------------
	.section	.text._Z10vector_addPKfS0_Pfm,"ax",@progbits
	.align	128
        .global         _Z10vector_addPKfS0_Pfm
        .type           _Z10vector_addPKfS0_Pfm,@function
        .size           _Z10vector_addPKfS0_Pfm,(.L_x_1 - _Z10vector_addPKfS0_Pfm)
        .other          _Z10vector_addPKfS0_Pfm,@"STO_CUDA_ENTRY STV_DEFAULT"
_Z10vector_addPKfS0_Pfm:
.text._Z10vector_addPKfS0_Pfm:
[----:B------:R-:W-:Y:S01]  /*0000*/  LDC R1, c[0x0][0x37c] ;  /* 0x0000df00ff017b82 */ /* 0x000fe20000000800 */
[----:B------:R-:W0:Y:S07]  /*0010*/  S2R R3, SR_TID.X ;  /* 0x0000000000037919 */ /* 0x000e2e0000002100 */
[----:B------:R-:W0:Y:S01]  /*0020*/  S2UR UR4, SR_CTAID.X ;  /* 0x00000000000479c3 */ /* 0x000e220000002500 */
[----:B------:R-:W1:Y:S07]  /*0030*/  LDCU.64 UR6, c[0x0][0x398] ;  /* 0x00007300ff0677ac */ /* 0x000e6e0008000a00 */
[----:B------:R-:W0:Y:S02]  /*0040*/  LDC R0, c[0x0][0x360] ;  /* 0x0000d800ff007b82 */ /* 0x000e240000000800 */
[----:B0-----:R-:W-:-:S05]  /*0050*/  IMAD R0, R0, UR4, R3 ;  /* 0x0000000400007c24 */ /* 0x001fca000f8e0203 */
[----:B-1----:R-:W-:Y:S02]  /*0060*/  ISETP.GE.U32.AND P0, PT, R0, UR6, PT ;  /* 0x0000000600007c0c */ /* 0x002fe4000bf06070 */
[----:B------:R-:W-:-:S04]  /*0070*/  SHF.R.S32.HI R3, RZ, 0x1f, R0 ;  /* 0x0000001fff037819 */ /* 0x000fc80000011400 */
[----:B------:R-:W-:-:S13]  /*0080*/  ISETP.GE.U32.AND.EX P0, PT, R3, UR7, PT, P0 ;  /* 0x0000000703007c0c */ /* 0x000fda000bf06100 */
[----:B------:R-:W-:Y:S05]  /*0090*/  @P0 EXIT ;  /* 0x000000000000094d */ /* 0x000fea0003800000 */
[----:B------:R-:W0:Y:S01]  /*00a0*/  LDCU.128 UR8, c[0x0][0x380] ;  /* 0x00007000ff0877ac */ /* 0x000e220008000c00 */
[C---:B------:R-:W-:Y:S01]  /*00b0*/  IMAD.SHL.U32 R6, R0.reuse, 0x4, RZ ;  /* 0x0000000400067824 */ /* 0x040fe200078e00ff */
[----:B------:R-:W-:Y:S01]  /*00c0*/  SHF.L.U64.HI R0, R0, 0x2, R3 ;  /* 0x0000000200007819 */ /* 0x000fe20000010203 */
[----:B------:R-:W1:Y:S01]  /*00d0*/  LDCU.64 UR4, c[0x0][0x358] ;  /* 0x00006b00ff0477ac */ /* 0x000e620008000a00 */
[----:B------:R-:W2:Y:S02]  /*00e0*/  LDCU.64 UR6, c[0x0][0x390] ;  /* 0x00007200ff0677ac */ /* 0x000ea40008000a00 */
[C---:B0-----:R-:W-:Y:S02]  /*00f0*/  IADD3 R4, P1, PT, R6.reuse, UR10, RZ ;  /* 0x0000000a06047c10 */ /* 0x041fe4000ff3e0ff */
[----:B------:R-:W-:Y:S02]  /*0100*/  IADD3 R2, P0, PT, R6, UR8, RZ ;  /* 0x0000000806027c10 */ /* 0x000fe4000ff1e0ff */
[----:B------:R-:W-:-:S02]  /*0110*/  IADD3.X R5, PT, PT, R0, UR11, RZ, P1, !PT ;  /* 0x0000000b00057c10 */ /* 0x000fc40008ffe4ff */
[----:B------:R-:W-:-:S04]  /*0120*/  IADD3.X R3, PT, PT, R0, UR9, RZ, P0, !PT ;  /* 0x0000000900037c10 */ /* 0x000fc800087fe4ff */
[----:B-1----:R-:W3:Y:S04]  /*0130*/  LDG.E R5, desc[UR4][R4.64] ;  /* 0x0000000404057981 */ /* 0x002ee8000c1e1900 */
[----:B------:R-:W3:Y:S01]  /*0140*/  LDG.E R2, desc[UR4][R2.64] ;  /* 0x0000000402027981 */ /* 0x000ee2000c1e1900 */
[----:B--2---:R-:W-:-:S04]  /*0150*/  IADD3 R6, P0, PT, R6, UR6, RZ ;  /* 0x0000000606067c10 */ /* 0x004fc8000ff1e0ff */
[----:B------:R-:W-:Y:S01]  /*0160*/  IADD3.X R7, PT, PT, R0, UR7, RZ, P0, !PT ;  /* 0x0000000700077c10 */ /* 0x000fe200087fe4ff */
[----:B---3--:R-:W-:-:S05]  /*0170*/  FADD R9, R2, R5 ;  /* 0x0000000502097221 */ /* 0x008fca0000000000 */
[----:B------:R-:W-:Y:S01]  /*0180*/  STG.E desc[UR4][R6.64], R9 ;  /* 0x0000000906007986 */ /* 0x000fe2000c101904 */
[----:B------:R-:W-:Y:S05]  /*0190*/  EXIT ;  /* 0x000000000000794d */ /* 0x000fea0003800000 */
.L_x_0:
[----:B------:R-:W-:-:S00]  /*01a0*/  BRA `(.L_x_0) ;  /* 0xfffffffc00fc7947 */ /* 0x000fc0000383ffff */
[----:B------:R-:W-:-:S00]  /*01b0*/  NOP ;  /* 0x0000000000007918 */ /* 0x000fc00000000000 */
        /* <DEDUP_REMOVED lines=12> */
.L_x_1:


//--------------------- .nv.shared.reserved.0     --------------------------
	.section	.nv.shared.reserved.0,"aw",@nobits
	.weak		__nv_reservedSMEM_offset_0_alias
	.size		__nv_reservedSMEM_offset_0_alias, 0, 64
	.other		__nv_reservedSMEM_offset_0_alias,@"STO_CUDA_RESERVED_SHARED STV_DEFAULT"
__nv_reservedSMEM_offset_0_alias:
	.zero		0
	.zero		64


//--------------------- .nv.constant0._Z10vector_addPKfS0_Pfm --------------------------
	.section	.nv.constant0._Z10vector_addPKfS0_Pfm,"a",@progbits
	.sectionflags	@""
	.align	4
.nv.constant0._Z10vector_addPKfS0_Pfm:
	.zero		928


//--------------------- SYMBOLS --------------------------

	.type		.nv.reservedSmem.offset0,@object
	.size		.nv.reservedSmem.offset0,0x4
